//
// Generated by NVIDIA NVVM Compiler
//
// Compiler Build ID: CL-36424714
// Cuda compilation tools, release 13.0, V13.0.88
// Based on NVVM 20.0.0
//

.version 9.0
.target sm_100
.address_size 64

	// .globl	_Z6Conv2DPKfPfjj
.const .align 4 .b8 F[36];

.visible .entry _Z6Conv2DPKfPfjj(
	.param .u64 .ptr .align 1 _Z6Conv2DPKfPfjj_param_0,
	.param .u64 .ptr .align 1 _Z6Conv2DPKfPfjj_param_1,
	.param .u32 _Z6Conv2DPKfPfjj_param_2,
	.param .u32 _Z6Conv2DPKfPfjj_param_3
)
{
	.reg .pred 	%p<41>;
	.reg .b32 	%r<28>;
	.reg .b32 	%f<47>;
	.reg .b64 	%rd<25>;

	ld.param.u64 	%rd3, [_Z6Conv2DPKfPfjj_param_0];
	ld.param.u64 	%rd2, [_Z6Conv2DPKfPfjj_param_1];
	ld.param.u32 	%r10, [_Z6Conv2DPKfPfjj_param_2];
	ld.param.u32 	%r11, [_Z6Conv2DPKfPfjj_param_3];
	cvta.to.global.u64 	%rd1, %rd3;
	mov.u32 	%r12, %tid.y;
	mov.u32 	%r13, %ctaid.y;
	mov.u32 	%r14, %ntid.y;
	mad.lo.s32 	%r1, %r13, %r14, %r12;
	mov.u32 	%r15, %tid.x;
	mov.u32 	%r16, %ctaid.x;
	mov.u32 	%r17, %ntid.x;
	mad.lo.s32 	%r2, %r16, %r17, %r15;
	setp.ge.s32 	%p4, %r1, %r11;
	setp.ge.s32 	%p5, %r2, %r10;
	or.pred  	%p6, %p5, %p4;
	@%p6 bra 	$L__BB0_20;
	add.s32 	%r3, %r2, -1;
	add.s32 	%r4, %r1, -1;
	setp.ge.u32 	%p7, %r4, %r11;
	mul.lo.s32 	%r5, %r4, %r10;
	setp.gt.s32 	%p8, %r2, 0;
	setp.lt.u32 	%p9, %r3, %r10;
	and.pred  	%p1, %p8, %p9;
	not.pred 	%p11, %p1;
	mov.f32 	%f39, 0f00000000;
	or.pred  	%p12, %p7, %p11;
	@%p12 bra 	$L__BB0_3;
	ld.const.f32 	%f20, [F];
	add.s32 	%r18, %r3, %r5;
	mul.wide.u32 	%rd4, %r18, 4;
	add.s64 	%rd5, %rd1, %rd4;
	ld.global.nc.f32 	%f21, [%rd5];
	fma.rn.f32 	%f39, %f20, %f21, 0f00000000;
$L__BB0_3:
	setp.ge.u32 	%p13, %r4, %r11;
	setp.gt.s32 	%p14, %r2, -1;
	setp.lt.u32 	%p15, %r2, %r10;
	and.pred  	%p2, %p14, %p15;
	not.pred 	%p16, %p2;
	or.pred  	%p17, %p13, %p16;
	@%p17 bra 	$L__BB0_5;
	ld.const.f32 	%f22, [F+4];
	add.s32 	%r19, %r2, %r5;
	mul.wide.u32 	%rd6, %r19, 4;
	add.s64 	%rd7, %rd1, %rd6;
	ld.global.nc.f32 	%f23, [%rd7];
	fma.rn.f32 	%f39, %f22, %f23, %f39;
$L__BB0_5:
	setp.ge.u32 	%p18, %r4, %r11;
	add.s32 	%r6, %r2, 1;
	setp.gt.s32 	%p19, %r2, -2;
	setp.lt.u32 	%p20, %r6, %r10;
	and.pred  	%p3, %p19, %p20;
	not.pred 	%p21, %p3;
	or.pred  	%p22, %p18, %p21;
	@%p22 bra 	$L__BB0_7;
	ld.const.f32 	%f24, [F+8];
	add.s32 	%r20, %r6, %r5;
	mul.wide.u32 	%rd8, %r20, 4;
	add.s64 	%rd9, %rd1, %rd8;
	ld.global.nc.f32 	%f25, [%rd9];
	fma.rn.f32 	%f39, %f24, %f25, %f39;
$L__BB0_7:
	setp.ge.u32 	%p23, %r1, %r11;
	mul.lo.s32 	%r7, %r1, %r10;
	or.pred  	%p25, %p23, %p11;
	@%p25 bra 	$L__BB0_9;
	ld.const.f32 	%f26, [F+12];
	add.s32 	%r21, %r3, %r7;
	mul.wide.u32 	%rd10, %r21, 4;
	add.s64 	%rd11, %rd1, %rd10;
	ld.global.nc.f32 	%f27, [%rd11];
	fma.rn.f32 	%f39, %f26, %f27, %f39;
$L__BB0_9:
	setp.ge.u32 	%p26, %r1, %r11;
	or.pred  	%p28, %p26, %p16;
	@%p28 bra 	$L__BB0_11;
	ld.const.f32 	%f28, [F+16];
	add.s32 	%r22, %r2, %r7;
	mul.wide.u32 	%rd12, %r22, 4;
	add.s64 	%rd13, %rd1, %rd12;
	ld.global.nc.f32 	%f29, [%rd13];
	fma.rn.f32 	%f39, %f28, %f29, %f39;
$L__BB0_11:
	setp.ge.u32 	%p29, %r1, %r11;
	or.pred  	%p31, %p29, %p21;
	@%p31 bra 	$L__BB0_13;
	ld.const.f32 	%f30, [F+20];
	add.s32 	%r23, %r6, %r7;
	mul.wide.u32 	%rd14, %r23, 4;
	add.s64 	%rd15, %rd1, %rd14;
	ld.global.nc.f32 	%f31, [%rd15];
	fma.rn.f32 	%f39, %f30, %f31, %f39;
$L__BB0_13:
	add.s32 	%r8, %r1, 1;
	setp.ge.u32 	%p32, %r8, %r11;
	add.s32 	%r9, %r7, %r10;
	or.pred  	%p34, %p32, %p11;
	@%p34 bra 	$L__BB0_15;
	ld.const.f32 	%f32, [F+24];
	add.s32 	%r24, %r3, %r9;
	mul.wide.u32 	%rd16, %r24, 4;
	add.s64 	%rd17, %rd1, %rd16;
	ld.global.nc.f32 	%f33, [%rd17];
	fma.rn.f32 	%f39, %f32, %f33, %f39;
$L__BB0_15:
	setp.ge.u32 	%p35, %r8, %r11;
	or.pred  	%p37, %p35, %p16;
	@%p37 bra 	$L__BB0_17;
	ld.const.f32 	%f34, [F+28];
	add.s32 	%r25, %r2, %r9;
	mul.wide.u32 	%rd18, %r25, 4;
	add.s64 	%rd19, %rd1, %rd18;
	ld.global.nc.f32 	%f35, [%rd19];
	fma.rn.f32 	%f39, %f34, %f35, %f39;
$L__BB0_17:
	setp.ge.u32 	%p38, %r8, %r11;
	or.pred  	%p40, %p38, %p21;
	@%p40 bra 	$L__BB0_19;
	ld.const.f32 	%f36, [F+32];
	add.s32 	%r26, %r6, %r9;
	mul.wide.u32 	%rd20, %r26, 4;
	add.s64 	%rd21, %rd1, %rd20;
	ld.global.nc.f32 	%f37, [%rd21];
	fma.rn.f32 	%f39, %f36, %f37, %f39;
$L__BB0_19:
	add.s32 	%r27, %r7, %r2;
	cvta.to.global.u64 	%rd22, %rd2;
	mul.wide.u32 	%rd23, %r27, 4;
	add.s64 	%rd24, %rd22, %rd23;
	st.global.f32 	[%rd24], %f39;
$L__BB0_20:
	ret;

}


// ===== COMPILED SASS (sm_100) =====

	.target	sm_100

	.elftype	@"ET_EXEC"


//--------------------- .note.nv.tkinfo           --------------------------
	.section	.note.nv.tkinfo,"",@"SHT_NOTE"
	.sectionflags	@"SHF_NOTE_NV_TKINFO"
	.tkinfo
        /*0018*/ 	.word	0x00000002
        /*0030*/ 	.string	""
        /*0030*/ 	.string	"ptxas"
        /*0030*/ 	.string	"Cuda compilation tools, release 13.0, V13.0.88"
        /*0030*/ 	.string	"Build cuda_13.0.r13.0/compiler.36424714_0"
        /*0030*/ 	.string	"-arch sm_100 -m 64 "



//--------------------- .note.nv.cuinfo           --------------------------
	.section	.note.nv.cuinfo,"",@"SHT_NOTE"
	.sectionflags	@"SHF_NOTE_NV_CUINFO"
        /*0018*/ 	.short	0x0002
        /*001a*/ 	.short	0x0064
        /*001c*/ 	.short	0x0082
	.zero		2


//--------------------- .nv.info                  --------------------------
	.section	.nv.info,"",@"SHT_CUDA_INFO"
	.align	4


	//----- nvinfo : EIATTR_REGCOUNT
	.align		4
        /*0000*/ 	.byte	0x04, 0x2f
        /*0002*/ 	.short	(.L_2 - .L_1)
	.align		4
.L_1:
        /*0004*/ 	.word	index@(_Z6Conv2DPKfPfjj)
        /*0008*/ 	.word	0x0000001e


	//----- nvinfo : EIATTR_FRAME_SIZE
	.align		4
.L_2:
        /*000c*/ 	.byte	0x04, 0x11
        /*000e*/ 	.short	(.L_4 - .L_3)
	.align		4
.L_3:
        /*0010*/ 	.word	index@(_Z6Conv2DPKfPfjj)
        /*0014*/ 	.word	0x00000000


	//----- nvinfo : EIATTR_MIN_STACK_SIZE
	.align		4
.L_4:
        /*0018*/ 	.byte	0x04, 0x12
        /*001a*/ 	.short	(.L_6 - .L_5)
	.align		4
.L_5:
        /*001c*/ 	.word	index@(_Z6Conv2DPKfPfjj)
        /*0020*/ 	.word	0x00000000
.L_6:


//--------------------- .nv.compat                --------------------------
	.section	.nv.compat,"",@"SHT_CUDA_COMPAT_INFO"
	.align	4
        /*0000*/ 	.byte	0x02, 0x09, 0x00, 0x00, 0x02, 0x02, 0x01, 0x00, 0x02, 0x05, 0x05, 0x00, 0x03, 0x07, 0x01, 0x01
        /*0010*/ 	.byte	0x02, 0x03, 0x00, 0x00, 0x02, 0x06, 0x01, 0x00, 0x04, 0x0b, 0x08, 0x00, 0x09, 0x00, 0x00, 0x00
        /*0020*/ 	.byte	0x00, 0x00, 0x00, 0x00


//--------------------- .nv.info._Z6Conv2DPKfPfjj --------------------------
	.section	.nv.info._Z6Conv2DPKfPfjj,"",@"SHT_CUDA_INFO"
	.sectionflags	@""
	.align	4


	//----- nvinfo : EIATTR_CUDA_API_VERSION
	.align		4
        /*0000*/ 	.byte	0x04, 0x37
        /*0002*/ 	.short	(.L_8 - .L_7)
.L_7:
        /*0004*/ 	.word	0x00000082


	//----- nvinfo : EIATTR_KPARAM_INFO
	.align		4
.L_8:
        /*0008*/ 	.byte	0x04, 0x17
        /*000a*/ 	.short	(.L_10 - .L_9)
.L_9:
        /*000c*/ 	.word	0x00000000
        /*0010*/ 	.short	0x0003
        /*0012*/ 	.short	0x0014
        /*0014*/ 	.byte	0x00, 0xf0, 0x11, 0x00


	//----- nvinfo : EIATTR_KPARAM_INFO
	.align		4
.L_10:
        /*0018*/ 	.byte	0x04, 0x17
        /*001a*/ 	.short	(.L_12 - .L_11)
.L_11:
        /*001c*/ 	.word	0x00000000
        /*0020*/ 	.short	0x0002
        /*0022*/ 	.short	0x0010
        /*0024*/ 	.byte	0x00, 0xf0, 0x11, 0x00


	//----- nvinfo : EIATTR_KPARAM_INFO
	.align		4
.L_12:
        /*0028*/ 	.byte	0x04, 0x17
        /*002a*/ 	.short	(.L_14 - .L_13)
.L_13:
        /*002c*/ 	.word	0x00000000
        /*0030*/ 	.short	0x0001
        /*0032*/ 	.short	0x0008
        /*0034*/ 	.byte	0x00, 0xf5, 0x21, 0x00


	//----- nvinfo : EIATTR_KPARAM_INFO
	.align		4
.L_14:
        /*0038*/ 	.byte	0x04, 0x17
        /*003a*/ 	.short	(.L_16 - .L_15)
.L_15:
        /*003c*/ 	.word	0x00000000
        /*0040*/ 	.short	0x0000
        /*0042*/ 	.short	0x0000
        /*0044*/ 	.byte	0x00, 0xf5, 0x21, 0x00


	//----- nvinfo : EIATTR_SPARSE_MMA_MASK
	.align		4
.L_16:
        /*0048*/ 	.byte	0x03, 0x50
        /*004a*/ 	.short	0x0000


	//----- nvinfo : EIATTR_MAXREG_COUNT
	.align		4
        /*004c*/ 	.byte	0x03, 0x1b
        /*004e*/ 	.short	0x00ff


	//----- nvinfo : EIATTR_MERCURY_ISA_VERSION
	.align		4
        /*0050*/ 	.byte	0x03, 0x5f
        /*0052*/ 	.short	0x0101


	//----- nvinfo : EIATTR_VRC_CTA_INIT_COUNT
	.align		4
        /*0054*/ 	.byte	0x02, 0x4a
	.zero		1
	.zero		1


	//----- nvinfo : EIATTR_EXIT_INSTR_OFFSETS
	.align		4
        /*0058*/ 	.byte	0x04, 0x1c
        /*005a*/ 	.short	(.L_18 - .L_17)


	//   ....[0]....
.L_17:
        /*005c*/ 	.word	0x000000c0


	//   ....[1]....
        /*0060*/ 	.word	0x000005c0


	//----- nvinfo : EIATTR_CBANK_PARAM_SIZE
	.align		4
.L_18:
        /*0064*/ 	.byte	0x03, 0x19
        /*0066*/ 	.short	0x0018


	//----- nvinfo : EIATTR_PARAM_CBANK
	.align		4
        /*0068*/ 	.byte	0x04, 0x0a
        /*006a*/ 	.short	(.L_20 - .L_19)
	.align		4
.L_19:
        /*006c*/ 	.word	index@(.nv.constant0._Z6Conv2DPKfPfjj)
        /*0070*/ 	.short	0x0380
        /*0072*/ 	.short	0x0018


	//----- nvinfo : EIATTR_SW_WAR
	.align		4
.L_20:
        /*0074*/ 	.byte	0x04, 0x36
        /*0076*/ 	.short	(.L_22 - .L_21)
.L_21:
        /*0078*/ 	.word	0x00000008
.L_22:


//--------------------- .nv.callgraph             --------------------------
	.section	.nv.callgraph,"",@"SHT_CUDA_CALLGRAPH"
	.align	4
	.sectionentsize	8
	.align		4
        /*0000*/ 	.word	0x00000000
	.align		4
        /*0004*/ 	.word	0xffffffff
	.align		4
        /*0008*/ 	.word	0x00000000
	.align		4
        /*000c*/ 	.word	0xfffffffe
	.align		4
        /*0010*/ 	.word	0x00000000
	.align		4
        /*0014*/ 	.word	0xfffffffd
	.align		4
        /*0018*/ 	.word	0x00000000
	.align		4
        /*001c*/ 	.word	0xfffffffc


//--------------------- .nv.constant3             --------------------------
	.section	.nv.constant3,"a",@progbits
	.align	4
.nv.constant3:
	.type		F,@object
	.size		F,(.L_0 - F)
F:
	.zero		36
.L_0:


//--------------------- .text._Z6Conv2DPKfPfjj    --------------------------
	.section	.text._Z6Conv2DPKfPfjj,"ax",@progbits
	.align	128
        .global         _Z6Conv2DPKfPfjj
        .type           _Z6Conv2DPKfPfjj,@function
        .size           _Z6Conv2DPKfPfjj,(.L_x_1 - _Z6Conv2DPKfPfjj)
        .other          _Z6Conv2DPKfPfjj,@"STO_CUDA_ENTRY STV_DEFAULT"
_Z6Conv2DPKfPfjj:
.text._Z6Conv2DPKfPfjj:
[----:B------:R-:W-:Y:S01]  /*0000*/  LDC R1, c[0x0][0x37c] ;  /* 0x0000df00ff017b82 */ /* 0x000fe20000000800 */
[----:B------:R-:W0:Y:S07]  /*0010*/  S2R R18, SR_TID.Y ;  /* 0x0000000000127919 */ /* 0x000e2e0000002200 */
[----:B------:R-:W0:Y:S01]  /*0020*/  S2UR UR4, SR_CTAID.Y ;  /* 0x00000000000479c3 */ /* 0x000e220000002600 */
[----:B------:R-:W1:Y:S07]  /*0030*/  S2R R17, SR_TID.X ;  /* 0x0000000000117919 */ /* 0x000e6e0000002100 */
[----:B------:R-:W0:Y:S08]  /*0040*/  LDC R5, c[0x0][0x364] ;  /* 0x0000d900ff057b82 */ /* 0x000e300000000800 */
[----:B------:R-:W1:Y:S08]  /*0050*/  S2UR UR5, SR_CTAID.X ;  /* 0x00000000000579c3 */ /* 0x000e700000002500 */
[----:B------:R-:W1:Y:S08]  /*0060*/  LDC R0, c[0x0][0x360] ;  /* 0x0000d800ff007b82 */ /* 0x000e700000000800 */
[----:B------:R-:W2:Y:S01]  /*0070*/  LDC.64 R2, c[0x0][0x390] ;  /* 0x0000e400ff027b82 */ /* 0x000ea20000000a00 */
[----:B0-----:R-:W-:-:S02]  /*0080*/  IMAD R18, R5, UR4, R18 ;  /* 0x0000000405127c24 */ /* 0x001fc4000f8e0212 */
[----:B-1----:R-:W-:-:S03]  /*0090*/  IMAD R17, R0, UR5, R17 ;  /* 0x0000000500117c24 */ /* 0x002fc6000f8e0211 */
[----:B--2---:R-:W-:-:S04]  /*00a0*/  ISETP.GE.AND P0, PT, R18, R3, PT ;  /* 0x000000031200720c */ /* 0x004fc80003f06270 */
[----:B------:R-:W-:-:S13]  /*00b0*/  ISETP.GE.OR P0, PT, R17, R2, P0 ;  /* 0x000000021100720c */ /* 0x000fda0000706670 */
[----:B------:R-:W-:Y:S05]  /*00c0*/  @P0 EXIT ;  /* 0x000000000000094d */ /* 0x000fea0003800000 */
[----:B------:R-:W-:Y:S01]  /*00d0*/  IADD3 R19, PT, PT, R17, -0x1, RZ ;  /* 0xffffffff11137810 */ /* 0x000fe20007ffe0ff */
[----:B------:R-:W0:Y:S01]  /*00e0*/  LDCU.64 UR4, c[0x0][0x358] ;  /* 0x00006b00ff0477ac */ /* 0x000e220008000a00 */
[----:B------:R-:W-:Y:S02]  /*00f0*/  IADD3 R4, PT, PT, R18, -0x1, RZ ;  /* 0xffffffff12047810 */ /* 0x000fe40007ffe0ff */
[-C--:B------:R-:W-:Y:S02]  /*0100*/  ISETP.GE.U32.AND P0, PT, R19, R2.reuse, PT ;  /* 0x000000021300720c */ /* 0x080fe40003f06070 */
[C---:B------:R-:W-:Y:S02]  /*0110*/  ISETP.GE.U32.AND P2, PT, R17.reuse, R2, PT ;  /* 0x000000021100720c */ /* 0x040fe40003f46070 */
[C---:B------:R-:W-:Y:S02]  /*0120*/  ISETP.GT.AND P0, PT, R17.reuse, RZ, !P0 ;  /* 0x000000ff1100720c */ /* 0x040fe40004704270 */
[----:B------:R-:W-:-:S02]  /*0130*/  ISETP.GT.AND P2, PT, R17, -0x1, !P2 ;  /* 0xffffffff1100780c */ /* 0x000fc40005744270 */
[CC--:B------:R-:W-:Y:S02]  /*0140*/  ISETP.GE.U32.OR P5, PT, R4.reuse, R3.reuse, !P0 ;  /* 0x000000030400720c */ /* 0x0c0fe400047a6470 */
[----:B------:R-:W-:-:S11]  /*0150*/  ISETP.GE.U32.OR P4, PT, R4, R3, !P2 ;  /* 0x000000030400720c */ /* 0x000fd60005786470 */
[----:B------:R-:W1:Y:S01]  /*0160*/  @!P5 LDC.64 R6, c[0x0][0x380] ;  /* 0x0000e000ff06db82 */ /* 0x000e620000000a00 */
[----:B------:R-:W-:-:S07]  /*0170*/  @!P5 IMAD R5, R4, R2, R19 ;  /* 0x000000020405d224 */ /* 0x000fce00078e0213 */
[----:B------:R-:W2:Y:S01]  /*0180*/  @!P4 LDC.64 R8, c[0x0][0x380] ;  /* 0x0000e000ff08cb82 */ /* 0x000ea20000000a00 */
[----:B------:R-:W-:-:S07]  /*0190*/  IADD3 R21, PT, PT, R17, 0x1, RZ ;  /* 0x0000000111157810 */ /* 0x000fce0007ffe0ff */
[----:B------:R-:W3:Y:S01]  /*01a0*/  @!P4 LDC R10, c[0x3][0x4] ;  /* 0x00c00100ff0acb82 */ /* 0x000ee20000000800 */
[----:B-1----:R-:W-:-:S04]  /*01b0*/  @!P5 IMAD.WIDE.U32 R6, R5, 0x4, R6 ;  /* 0x000000040506d825 */ /* 0x002fc800078e0006 */
[-C--:B------:R-:W-:Y:S01]  /*01c0*/  @!P4 IMAD R5, R4, R2.reuse, R17 ;  /* 0x000000020405c224 */ /* 0x080fe200078e0211 */
[----:B0-----:R-:W4:Y:S03]  /*01d0*/  @!P5 LDG.E.CONSTANT R0, desc[UR4][R6.64] ;  /* 0x000000040600d981 */ /* 0x001f26000c1e9900 */
[----:B--2---:R-:W-:Y:S02]  /*01e0*/  @!P4 IMAD.WIDE.U32 R8, R5, 0x4, R8 ;  /* 0x000000040508c825 */ /* 0x004fe400078e0008 */
[----:B------:R-:W4:Y:S04]  /*01f0*/  @!P5 LDC R5, c[0x3][RZ] ;  /* 0x00c00000ff05db82 */ /* 0x000f280000000800 */
[----:B------:R-:W3:Y:S01]  /*0200*/  @!P4 LDG.E.CONSTANT R9, desc[UR4][R8.64] ;  /* 0x000000040809c981 */ /* 0x000ee2000c1e9900 */
[----:B------:R-:W-:-:S04]  /*0210*/  ISETP.GE.U32.AND P1, PT, R21, R2, PT ;  /* 0x000000021500720c */ /* 0x000fc80003f26070 */
[----:B------:R-:W-:Y:S01]  /*0220*/  ISETP.GT.AND P1, PT, R17, -0x2, !P1 ;  /* 0xfffffffe1100780c */ /* 0x000fe20004f24270 */
[----:B------:R-:W-:-:S03]  /*0230*/  HFMA2 R16, -RZ, RZ, 0, 0 ;  /* 0x00000000ff107431 */ /* 0x000fc600000001ff */
[-C--:B------:R-:W-:Y:S02]  /*0240*/  ISETP.GE.U32.OR P3, PT, R4, R3.reuse, !P1 ;  /* 0x000000030400720c */ /* 0x080fe40004f66470 */
[----:B------:R-:W-:-:S11]  /*0250*/  ISETP.GE.U32.OR P6, PT, R18, R3, !P0 ;  /* 0x000000031200720c */ /* 0x000fd600047c6470 */
[----:B------:R-:W0:Y:S08]  /*0260*/  @!P3 LDC.64 R22, c[0x0][0x380] ;  /* 0x0000e000ff16bb82 */ /* 0x000e300000000a00 */
[----:B------:R-:W1:Y:S01]  /*0270*/  @!P6 LDC.64 R12, c[0x0][0x380] ;  /* 0x0000e000ff0ceb82 */ /* 0x000e620000000a00 */
[----:B------:R-:W-:-:S04]  /*0280*/  @!P3 IMAD R25, R4, R2, R21 ;  /* 0x000000020419b224 */ /* 0x000fc800078e0215 */
[----:B0-----:R-:W-:-:S04]  /*0290*/  @!P3 IMAD.WIDE.U32 R24, R25, 0x4, R22 ;  /* 0x000000041918b825 */ /* 0x001fc800078e0016 */
[----:B------:R-:W-:-:S04]  /*02a0*/  @!P6 IMAD R23, R18, R2, R19 ;  /* 0x000000021217e224 */ /* 0x000fc800078e0213 */
[----:B-1----:R-:W-:-:S04]  /*02b0*/  @!P6 IMAD.WIDE.U32 R12, R23, 0x4, R12 ;  /* 0x00000004170ce825 */ /* 0x002fc800078e000c */
[----:B------:R-:W-:Y:S02]  /*02c0*/  IMAD R23, R18, R2, R17 ;  /* 0x0000000212177224 */ /* 0x000fe400078e0211 */
[----:B------:R0:W2:Y:S02]  /*02d0*/  @!P6 LDG.E.CONSTANT R13, desc[UR4][R12.64] ;  /* 0x000000040c0de981 */ /* 0x0000a4000c1e9900 */
[----:B0-----:R-:W2:Y:S01]  /*02e0*/  @!P6 LDC R12, c[0x3][0xc] ;  /* 0x00c00300ff0ceb82 */ /* 0x001ea20000000800 */
[----:B----4-:R-:W-:Y:S01]  /*02f0*/  @!P5 FFMA R16, R0, R5, RZ ;  /* 0x000000050010d223 */ /* 0x010fe200000000ff */
[CC--:B------:R-:W-:Y:S02]  /*0300*/  ISETP.GE.U32.OR P5, PT, R18.reuse, R3.reuse, !P2 ;  /* 0x000000031200720c */ /* 0x0c0fe400057a6470 */
[C---:B------:R-:W-:Y:S01]  /*0310*/  IADD3 R0, PT, PT, R18.reuse, 0x1, RZ ;  /* 0x0000000112007810 */ /* 0x040fe20007ffe0ff */
[----:B---3--:R-:W-:Y:S01]  /*0320*/  @!P4 FFMA R16, R9, R10, R16 ;  /* 0x0000000a0910c223 */ /* 0x008fe20000000010 */
[----:B------:R-:W-:-:S02]  /*0330*/  ISETP.GE.U32.OR P4, PT, R18, R3, !P1 ;  /* 0x000000031200720c */ /* 0x000fc40004f86470 */
[CC--:B------:R-:W-:Y:S02]  /*0340*/  ISETP.GE.U32.OR P0, PT, R0.reuse, R3.reuse, !P0 ;  /* 0x000000030000720c */ /* 0x0c0fe40004706470 */
[----:B------:R-:W-:-:S05]  /*0350*/  ISETP.GE.U32.OR P2, PT, R0, R3, !P2 ;  /* 0x000000030000720c */ /* 0x000fca0005746470 */
[----:B------:R-:W0:Y:S01]  /*0360*/  @!P5 LDC.64 R14, c[0x0][0x380] ;  /* 0x0000e000ff0edb82 */ /* 0x000e220000000a00 */
[----:B------:R-:W-:-:S07]  /*0370*/  ISETP.GE.U32.OR P1, PT, R0, R3, !P1 ;  /* 0x000000030000720c */ /* 0x000fce0004f26470 */
[----:B------:R-:W1:Y:S01]  /*0380*/  @!P4 LDC.64 R10, c[0x0][0x380] ;  /* 0x0000e000ff0acb82 */ /* 0x000e620000000a00 */
[----:B------:R-:W3:Y:S07]  /*0390*/  @!P3 LDG.E.CONSTANT R3, desc[UR4][R24.64] ;  /* 0x000000041803b981 */ /* 0x000eee000c1e9900 */
[----:B------:R-:W4:Y:S08]  /*03a0*/  @!P0 LDC.64 R8, c[0x0][0x380] ;  /* 0x0000e000ff088b82 */ /* 0x000f300000000a00 */
[----:B------:R-:W5:Y:S01]  /*03b0*/  @!P2 LDC.64 R6, c[0x0][0x380] ;  /* 0x0000e000ff06ab82 */ /* 0x000f620000000a00 */
[----:B------:R-:W-:-:S07]  /*03c0*/  IMAD R0, R18, R2, R2 ;  /* 0x0000000212007224 */ /* 0x000fce00078e0202 */
[----:B------:R-:W2:Y:S01]  /*03d0*/  @!P1 LDC.64 R4, c[0x0][0x380] ;  /* 0x0000e000ff049b82 */ /* 0x000ea20000000a00 */
[----:B------:R-:W-:Y:S02]  /*03e0*/  @!P4 IMAD R27, R18, R2, R21 ;  /* 0x00000002121bc224 */ /* 0x000fe400078e0215 */
[----:B0-----:R-:W-:Y:S01]  /*03f0*/  @!P5 IMAD.WIDE.U32 R14, R23, 0x4, R14 ;  /* 0x00000004170ed825 */ /* 0x001fe200078e000e */
[----:B------:R-:W-:-:S03]  /*0400*/  @!P0 IADD3 R19, PT, PT, R19, R0, RZ ;  /* 0x0000000013138210 */ /* 0x000fc60007ffe0ff */
[----:B-1----:R-:W-:Y:S01]  /*0410*/  @!P4 IMAD.WIDE.U32 R10, R27, 0x4, R10 ;  /* 0x000000041b0ac825 */ /* 0x002fe200078e000a */
[-C--:B------:R-:W-:Y:S01]  /*0420*/  @!P2 IADD3 R17, PT, PT, R17, R0.reuse, RZ ;  /* 0x000000001111a210 */ /* 0x080fe20007ffe0ff */
[----:B------:R0:W3:Y:S01]  /*0430*/  @!P5 LDG.E.CONSTANT R15, desc[UR4][R14.64] ;  /* 0x000000040e0fd981 */ /* 0x0000e2000c1e9900 */
[----:B------:R-:W1:Y:S01]  /*0440*/  @!P2 LDC R18, c[0x3][0x1c] ;  /* 0x00c00700ff12ab82 */ /* 0x000e620000000800 */
[----:B----4-:R-:W-:Y:S01]  /*0450*/  @!P0 IMAD.WIDE.U32 R8, R19, 0x4, R8 ;  /* 0x0000000413088825 */ /* 0x010fe200078e0008 */
[----:B------:R-:W-:Y:S01]  /*0460*/  @!P1 IADD3 R21, PT, PT, R21, R0, RZ ;  /* 0x0000000015159210 */ /* 0x000fe20007ffe0ff */
[----:B------:R4:W3:Y:S02]  /*0470*/  @!P4 LDG.E.CONSTANT R11, desc[UR4][R10.64] ;  /* 0x000000040a0bc981 */ /* 0x0008e4000c1e9900 */
[----:B-----5:R-:W-:Y:S02]  /*0480*/  @!P2 IMAD.WIDE.U32 R6, R17, 0x4, R6 ;  /* 0x000000041106a825 */ /* 0x020fe400078e0006 */
[----:B------:R-:W5:Y:S01]  /*0490*/  @!P0 LDG.E.CONSTANT R9, desc[UR4][R8.64] ;  /* 0x0000000408098981 */ /* 0x000f62000c1e9900 */
[----:B------:R-:W3:Y:S03]  /*04a0*/  @!P3 LDC R0, c[0x3][0x8] ;  /* 0x00c00200ff00bb82 */ /* 0x000ee60000000800 */
[----:B------:R-:W1:Y:S01]  /*04b0*/  @!P2 LDG.E.CONSTANT R7, desc[UR4][R6.64] ;  /* 0x000000040607a981 */ /* 0x000e62000c1e9900 */
[----:B--2---:R-:W-:-:S04]  /*04c0*/  @!P1 IMAD.WIDE.U32 R4, R21, 0x4, R4 ;  /* 0x0000000415049825 */ /* 0x004fc800078e0004 */
[----:B0-----:R-:W0:Y:S02]  /*04d0*/  @!P5 LDC R14, c[0x3][0x10] ;  /* 0x00c00400ff0edb82 */ /* 0x001e240000000800 */
[----:B------:R-:W2:Y:S06]  /*04e0*/  @!P1 LDG.E.CONSTANT R5, desc[UR4][R4.64] ;  /* 0x0000000404059981 */ /* 0x000eac000c1e9900 */
[----:B------:R-:W0:Y:S08]  /*04f0*/  @!P4 LDC R17, c[0x3][0x14] ;  /* 0x00c00500ff11cb82 */ /* 0x000e300000000800 */
[----:B----4-:R-:W5:Y:S01]  /*0500*/  @!P0 LDC R10, c[0x3][0x18] ;  /* 0x00c00600ff0a8b82 */ /* 0x010f620000000800 */
[----:B---3--:R-:W-:-:S07]  /*0510*/  @!P3 FFMA R16, R3, R0, R16 ;  /* 0x000000000310b223 */ /* 0x008fce0000000010 */
[----:B------:R-:W3:Y:S01]  /*0520*/  LDC.64 R2, c[0x0][0x388] ;  /* 0x0000e200ff027b82 */ /* 0x000ee20000000a00 */
[----:B------:R-:W-:-:S07]  /*0530*/  @!P6 FFMA R16, R13, R12, R16 ;  /* 0x0000000c0d10e223 */ /* 0x000fce0000000010 */
[----:B------:R-:W2:Y:S01]  /*0540*/  @!P1 LDC R0, c[0x3][0x20] ;  /* 0x00c00800ff009b82 */ /* 0x000ea20000000800 */
[----:B0-----:R-:W-:-:S04]  /*0550*/  @!P5 FFMA R16, R15, R14, R16 ;  /* 0x0000000e0f10d223 */ /* 0x001fc80000000010 */
[----:B------:R-:W-:-:S04]  /*0560*/  @!P4 FFMA R16, R11, R17, R16 ;  /* 0x000000110b10c223 */ /* 0x000fc80000000010 */
[----:B-----5:R-:W-:Y:S01]  /*0570*/  @!P0 FFMA R16, R9, R10, R16 ;  /* 0x0000000a09108223 */ /* 0x020fe20000000010 */
[----:B---3--:R-:W-:-:S04]  /*0580*/  IMAD.WIDE.U32 R2, R23, 0x4, R2 ;  /* 0x0000000417027825 */ /* 0x008fc800078e0002 */
[----:B-1----:R-:W-:-:S04]  /*0590*/  @!P2 FFMA R16, R7, R18, R16 ;  /* 0x000000120710a223 */ /* 0x002fc80000000010 */
[----:B--2---:R-:W-:-:S05]  /*05a0*/  @!P1 FFMA R16, R5, R0, R16 ;  /* 0x0000000005109223 */ /* 0x004fca0000000010 */
[----:B------:R-:W-:Y:S01]  /*05b0*/  STG.E desc[UR4][R2.64], R16 ;  /* 0x0000001002007986 */ /* 0x000fe2000c101904 */
[----:B------:R-:W-:Y:S05]  /*05c0*/  EXIT ;  /* 0x000000000000794d */ /* 0x000fea0003800000 */
.L_x_0:
[----:B------:R-:W-:-:S00]  /*05d0*/  BRA `(.L_x_0) ;  /* 0xfffffffc00fc7947 */ /* 0x000fc0000383ffff */
[----:B------:R-:W-:-:S00]  /*05e0*/  NOP ;  /* 0x0000000000007918 */ /* 0x000fc00000000000 */
        /* <DEDUP_REMOVED lines=9> */
.L_x_1:


//--------------------- .nv.shared.reserved.0     --------------------------
	.section	.nv.shared.reserved.0,"aw",@nobits
	.weak		__nv_reservedSMEM_offset_0_alias
	.size		__nv_reservedSMEM_offset_0_alias, 0, 64
	.other		__nv_reservedSMEM_offset_0_alias,@"STO_CUDA_RESERVED_SHARED STV_DEFAULT"
__nv_reservedSMEM_offset_0_alias:
	.zero		0
	.zero		64


//--------------------- .nv.constant0._Z6Conv2DPKfPfjj --------------------------
	.section	.nv.constant0._Z6Conv2DPKfPfjj,"a",@progbits
	.sectionflags	@""
	.align	4
.nv.constant0._Z6Conv2DPKfPfjj:
	.zero		920


//--------------------- SYMBOLS --------------------------

	.type		.nv.reservedSmem.offset0,@object
	.size		.nv.reservedSmem.offset0,0x4
